//
// Generated by NVIDIA NVVM Compiler
//
// Compiler Build ID: CL-36424714
// Cuda compilation tools, release 13.0, V13.0.88
// Based on NVVM 20.0.0
//

.version 9.0
.target sm_100
.address_size 64

	// .globl	_Z5helloPcPi
.extern .func  (.param .b32 func_retval0) vprintf
(
	.param .b64 vprintf_param_0,
	.param .b64 vprintf_param_1
)
;
.global .align 1 .b8 $str[48] = {72, 101, 108, 108, 111, 32, 116, 104, 114, 101, 97, 100, 44, 32, 119, 111, 114, 108, 100, 32, 102, 114, 111, 109, 32, 116, 104, 101, 32, 100, 101, 118, 105, 99, 101, 32, 110, 117, 109, 98, 101, 114, 32, 37, 105, 32, 10};

.visible .entry _Z5helloPcPi(
	.param .u64 .ptr .align 1 _Z5helloPcPi_param_0,
	.param .u64 .ptr .align 1 _Z5helloPcPi_param_1
)
{
	.local .align 8 .b8 	__local_depot0[8];
	.reg .b64 	%SP;
	.reg .b64 	%SPL;
	.reg .b16 	%rs<4>;
	.reg .b32 	%r<7>;
	.reg .b64 	%rd<13>;

	mov.u64 	%SPL, __local_depot0;
	cvta.local.u64 	%SP, %SPL;
	ld.param.u64 	%rd1, [_Z5helloPcPi_param_0];
	ld.param.u64 	%rd2, [_Z5helloPcPi_param_1];
	cvta.to.global.u64 	%rd3, %rd1;
	cvta.to.global.u64 	%rd4, %rd2;
	add.u64 	%rd5, %SP, 0;
	add.u64 	%rd6, %SPL, 0;
	mov.u32 	%r1, %tid.x;
	cvt.u64.u32 	%rd7, %r1;
	mul.wide.u32 	%rd8, %r1, 4;
	add.s64 	%rd9, %rd4, %rd8;
	ld.global.u8 	%rs1, [%rd9];
	add.s64 	%rd10, %rd3, %rd7;
	ld.global.u8 	%rs2, [%rd10];
	add.s16 	%rs3, %rs2, %rs1;
	st.global.u8 	[%rd10], %rs3;
	mov.u32 	%r2, %ntid.x;
	mov.u32 	%r3, %ctaid.x;
	mad.lo.s32 	%r4, %r2, %r3, %r1;
	st.local.u32 	[%rd6], %r4;
	mov.u64 	%rd11, $str;
	cvta.global.u64 	%rd12, %rd11;
	{ // callseq 0, 0
	.param .b64 param0;
	st.param.b64 	[param0], %rd12;
	.param .b64 param1;
	st.param.b64 	[param1], %rd5;
	.param .b32 retval0;
	call.uni (retval0), 
	vprintf, 
	(
	param0, 
	param1
	);
	ld.param.b32 	%r5, [retval0];
	} // callseq 0
	ret;

}


// ===== COMPILED SASS (sm_100) =====

	.target	sm_100

	.elftype	@"ET_EXEC"


//--------------------- .note.nv.tkinfo           --------------------------
	.section	.note.nv.tkinfo,"",@"SHT_NOTE"
	.sectionflags	@"SHF_NOTE_NV_TKINFO"
	.tkinfo
        /*0018*/ 	.word	0x00000002
        /*0030*/ 	.string	""
        /*0030*/ 	.string	"ptxas"
        /*0030*/ 	.string	"Cuda compilation tools, release 13.0, V13.0.88"
        /*0030*/ 	.string	"Build cuda_13.0.r13.0/compiler.36424714_0"
        /*0030*/ 	.string	"-arch sm_100 -m 64 "



//--------------------- .note.nv.cuinfo           --------------------------
	.section	.note.nv.cuinfo,"",@"SHT_NOTE"
	.sectionflags	@"SHF_NOTE_NV_CUINFO"
        /*0018*/ 	.short	0x0002
        /*001a*/ 	.short	0x0064
        /*001c*/ 	.short	0x0082
	.zero		2


//--------------------- .nv.info                  --------------------------
	.section	.nv.info,"",@"SHT_CUDA_INFO"
	.align	4


	//----- nvinfo : EIATTR_REGCOUNT
	.align		4
        /*0000*/ 	.byte	0x04, 0x2f
        /*0002*/ 	.short	(.L_2 - .L_1)
	.align		4
.L_1:
        /*0004*/ 	.word	index@(_Z5helloPcPi)
        /*0008*/ 	.word	0x00000018


	//----- nvinfo : EIATTR_FRAME_SIZE
	.align		4
.L_2:
        /*000c*/ 	.byte	0x04, 0x11
        /*000e*/ 	.short	(.L_4 - .L_3)
	.align		4
.L_3:
        /*0010*/ 	.word	index@(_Z5helloPcPi)
        /*0014*/ 	.word	0x00000008


	//----- nvinfo : EIATTR_MIN_STACK_SIZE
	.align		4
.L_4:
        /*0018*/ 	.byte	0x04, 0x12
        /*001a*/ 	.short	(.L_6 - .L_5)
	.align		4
.L_5:
        /*001c*/ 	.word	index@(_Z5helloPcPi)
        /*0020*/ 	.word	0x00000008
.L_6:


//--------------------- .nv.compat                --------------------------
	.section	.nv.compat,"",@"SHT_CUDA_COMPAT_INFO"
	.align	4
        /*0000*/ 	.byte	0x02, 0x09, 0x00, 0x00, 0x02, 0x02, 0x01, 0x00, 0x02, 0x05, 0x05, 0x00, 0x03, 0x07, 0x01, 0x01
        /*0010*/ 	.byte	0x02, 0x03, 0x00, 0x00, 0x02, 0x06, 0x01, 0x00, 0x04, 0x0b, 0x08, 0x00, 0x09, 0x00, 0x00, 0x00
        /*0020*/ 	.byte	0x00, 0x00, 0x00, 0x00


//--------------------- .nv.info._Z5helloPcPi     --------------------------
	.section	.nv.info._Z5helloPcPi,"",@"SHT_CUDA_INFO"
	.sectionflags	@""
	.align	4


	//----- nvinfo : EIATTR_CUDA_API_VERSION
	.align		4
        /*0000*/ 	.byte	0x04, 0x37
        /*0002*/ 	.short	(.L_8 - .L_7)
.L_7:
        /*0004*/ 	.word	0x00000082


	//----- nvinfo : EIATTR_KPARAM_INFO
	.align		4
.L_8:
        /*0008*/ 	.byte	0x04, 0x17
        /*000a*/ 	.short	(.L_10 - .L_9)
.L_9:
        /*000c*/ 	.word	0x00000000
        /*0010*/ 	.short	0x0001
        /*0012*/ 	.short	0x0008
        /*0014*/ 	.byte	0x00, 0xf5, 0x21, 0x00


	//----- nvinfo : EIATTR_KPARAM_INFO
	.align		4
.L_10:
        /*0018*/ 	.byte	0x04, 0x17
        /*001a*/ 	.short	(.L_12 - .L_11)
.L_11:
        /*001c*/ 	.word	0x00000000
        /*0020*/ 	.short	0x0000
        /*0022*/ 	.short	0x0000
        /*0024*/ 	.byte	0x00, 0xf5, 0x21, 0x00


	//----- nvinfo : EIATTR_SPARSE_MMA_MASK
	.align		4
.L_12:
        /*0028*/ 	.byte	0x03, 0x50
        /*002a*/ 	.short	0x0000


	//----- nvinfo : EIATTR_MAXREG_COUNT
	.align		4
        /*002c*/ 	.byte	0x03, 0x1b
        /*002e*/ 	.short	0x00ff


	//----- nvinfo : EIATTR_EXTERNS
	.align		4
        /*0030*/ 	.byte	0x04, 0x0f
        /*0032*/ 	.short	(.L_14 - .L_13)


	//   ....[0]....
	.align		4
.L_13:
        /*0034*/ 	.word	index@(vprintf)


	//----- nvinfo : EIATTR_MERCURY_ISA_VERSION
	.align		4
.L_14:
        /*0038*/ 	.byte	0x03, 0x5f
        /*003a*/ 	.short	0x0101


	//----- nvinfo : EIATTR_VRC_CTA_INIT_COUNT
	.align		4
        /*003c*/ 	.byte	0x02, 0x4a
	.zero		1
	.zero		1


	//----- nvinfo : EIATTR_SYSCALL_OFFSETS
	.align		4
        /*0040*/ 	.byte	0x04, 0x46
        /*0042*/ 	.short	(.L_16 - .L_15)


	//   ....[0]....
.L_15:
        /*0044*/ 	.word	0x000001b0


	//----- nvinfo : EIATTR_EXIT_INSTR_OFFSETS
	.align		4
.L_16:
        /*0048*/ 	.byte	0x04, 0x1c
        /*004a*/ 	.short	(.L_18 - .L_17)


	//   ....[0]....
.L_17:
        /*004c*/ 	.word	0x000001c0


	//----- nvinfo : EIATTR_CBANK_PARAM_SIZE
	.align		4
.L_18:
        /*0050*/ 	.byte	0x03, 0x19
        /*0052*/ 	.short	0x0010


	//----- nvinfo : EIATTR_PARAM_CBANK
	.align		4
        /*0054*/ 	.byte	0x04, 0x0a
        /*0056*/ 	.short	(.L_20 - .L_19)
	.align		4
.L_19:
        /*0058*/ 	.word	index@(.nv.constant0._Z5helloPcPi)
        /*005c*/ 	.short	0x0380
        /*005e*/ 	.short	0x0010


	//----- nvinfo : EIATTR_SW_WAR
	.align		4
.L_20:
        /*0060*/ 	.byte	0x04, 0x36
        /*0062*/ 	.short	(.L_22 - .L_21)
.L_21:
        /*0064*/ 	.word	0x00000008
.L_22:


//--------------------- .nv.callgraph             --------------------------
	.section	.nv.callgraph,"",@"SHT_CUDA_CALLGRAPH"
	.align	4
	.sectionentsize	8
	.align		4
        /*0000*/ 	.word	0x00000000
	.align		4
        /*0004*/ 	.word	0xffffffff
	.align		4
        /*0008*/ 	.word	index@(_Z5helloPcPi)
	.align		4
        /*000c*/ 	.word	index@(vprintf)
	.align		4
        /*0010*/ 	.word	0x00000000
	.align		4
        /*0014*/ 	.word	0xfffffffe
	.align		4
        /*0018*/ 	.word	0x00000000
	.align		4
        /*001c*/ 	.word	0xfffffffd
	.align		4
        /*0020*/ 	.word	0x00000000
	.align		4
        /*0024*/ 	.word	0xfffffffc


//--------------------- .nv.constant4             --------------------------
	.section	.nv.constant4,"a",@progbits
	.align	8
	.align		8
.nv.constant4:
        /*0000*/ 	.dword	vprintf
	.align		8
        /*0008*/ 	.dword	$str


//--------------------- .text._Z5helloPcPi        --------------------------
	.section	.text._Z5helloPcPi,"ax",@progbits
	.align	128
        .global         _Z5helloPcPi
        .type           _Z5helloPcPi,@function
        .size           _Z5helloPcPi,(.L_x_2 - _Z5helloPcPi)
        .other          _Z5helloPcPi,@"STO_CUDA_ENTRY STV_DEFAULT"
_Z5helloPcPi:
.text._Z5helloPcPi:
[----:B------:R-:W0:Y:S01]  /*0000*/  LDC R1, c[0x0][0x37c] ;  /* 0x0000df00ff017b82 */ /* 0x000e220000000800 */
[----:B------:R-:W1:Y:S07]  /*0010*/  S2R R7, SR_TID.X ;  /* 0x0000000000077919 */ /* 0x000e6e0000002100 */
[----:B------:R-:W2:Y:S01]  /*0020*/  LDC.64 R4, c[0x0][0x388] ;  /* 0x0000e200ff047b82 */ /* 0x000ea20000000a00 */
[----:B------:R-:W1:Y:S01]  /*0030*/  LDCU.64 UR6, c[0x0][0x380] ;  /* 0x00007000ff0677ac */ /* 0x000e620008000a00 */
[----:B0-----:R-:W-:Y:S01]  /*0040*/  VIADD R1, R1, 0xfffffff8 ;  /* 0xfffffff801017836 */ /* 0x001fe20000000000 */
[----:B------:R-:W0:Y:S01]  /*0050*/  LDCU.64 UR4, c[0x0][0x358] ;  /* 0x00006b00ff0477ac */ /* 0x000e220008000a00 */
[----:B------:R-:W3:Y:S01]  /*0060*/  S2R R0, SR_CTAID.X ;  /* 0x0000000000007919 */ /* 0x000ee20000002500 */
[----:B------:R-:W-:Y:S01]  /*0070*/  MOV R8, 0x0 ;  /* 0x0000000000087802 */ /* 0x000fe20000000f00 */
[----:B------:R-:W4:Y:S01]  /*0080*/  LDCU.64 UR8, c[0x4][0x8] ;  /* 0x01000100ff0877ac */ /* 0x000f220008000a00 */
[C---:B-1----:R-:W-:Y:S01]  /*0090*/  IADD3 R2, P0, PT, R7.reuse, UR6, RZ ;  /* 0x0000000607027c10 */ /* 0x042fe2000ff1e0ff */
[----:B--2---:R-:W-:-:S04]  /*00a0*/  IMAD.WIDE.U32 R4, R7, 0x4, R4 ;  /* 0x0000000407047825 */ /* 0x004fc800078e0004 */
[----:B------:R-:W-:Y:S02]  /*00b0*/  IMAD.X R3, RZ, RZ, UR7, P0 ;  /* 0x00000007ff037e24 */ /* 0x000fe400080e06ff */
[----:B0-----:R4:W2:Y:S04]  /*00c0*/  LDG.E.U8 R4, desc[UR4][R4.64] ;  /* 0x0000000404047981 */ /* 0x0018a8000c1e1100 */
[----:B------:R-:W2:Y:S01]  /*00d0*/  LDG.E.U8 R9, desc[UR4][R2.64] ;  /* 0x0000000402097981 */ /* 0x000ea2000c1e1100 */
[----:B------:R-:W0:Y:S01]  /*00e0*/  LDCU UR7, c[0x0][0x2fc] ;  /* 0x00005f80ff0777ac */ /* 0x000e220008000800 */
[----:B------:R1:W1:Y:S01]  /*00f0*/  LDC.64 R10, c[0x4][R8] ;  /* 0x01000000080a7b82 */ /* 0x0002620000000a00 */
[----:B------:R-:W3:Y:S01]  /*0100*/  LDCU UR6, c[0x0][0x360] ;  /* 0x00006c00ff0677ac */ /* 0x000ee20008000800 */
[----:B----4-:R-:W-:Y:S01]  /*0110*/  MOV R5, UR9 ;  /* 0x0000000900057c02 */ /* 0x010fe20008000f00 */
[----:B---3--:R-:W-:Y:S01]  /*0120*/  IMAD R0, R0, UR6, R7 ;  /* 0x0000000600007c24 */ /* 0x008fe2000f8e0207 */
[----:B------:R-:W3:Y:S04]  /*0130*/  LDCU UR6, c[0x0][0x2f8] ;  /* 0x00005f00ff0677ac */ /* 0x000ee80008000800 */
[----:B------:R4:W-:Y:S01]  /*0140*/  STL [R1], R0 ;  /* 0x0000000001007387 */ /* 0x0009e20000100800 */
[----:B---3--:R-:W-:-:S05]  /*0150*/  IADD3 R6, P0, PT, R1, UR6, RZ ;  /* 0x0000000601067c10 */ /* 0x008fca000ff1e0ff */
[----:B0-----:R-:W-:Y:S01]  /*0160*/  IMAD.X R7, RZ, RZ, UR7, P0 ;  /* 0x00000007ff077e24 */ /* 0x001fe200080e06ff */
[----:B--2---:R-:W-:Y:S01]  /*0170*/  IADD3 R9, PT, PT, R4, R9, RZ ;  /* 0x0000000904097210 */ /* 0x004fe20007ffe0ff */
[----:B------:R-:W-:-:S04]  /*0180*/  IMAD.U32 R4, RZ, RZ, UR8 ;  /* 0x00000008ff047e24 */ /* 0x000fc8000f8e00ff */
[----:B-1----:R4:W-:Y:S03]  /*0190*/  STG.E.U8 desc[UR4][R2.64], R9 ;  /* 0x0000000902007986 */ /* 0x0029e6000c101104 */
[----:B------:R-:W-:-:S07]  /*01a0*/  LEPC R20, `(.L_x_0) ;  /* 0x000000001014794e */ /* 0x000fce0000000000 */
[----:B----4-:R-:W-:Y:S05]  /*01b0*/  CALL.ABS.NOINC R10 ;  /* 0x000000000a007343 */ /* 0x010fea0003c00000 */
.L_x_0:
[----:B------:R-:W-:Y:S05]  /*01c0*/  EXIT ;  /* 0x000000000000794d */ /* 0x000fea0003800000 */
.L_x_1:
[----:B------:R-:W-:-:S00]  /*01d0*/  BRA `(.L_x_1) ;  /* 0xfffffffc00fc7947 */ /* 0x000fc0000383ffff */
[----:B------:R-:W-:-:S00]  /*01e0*/  NOP ;  /* 0x0000000000007918 */ /* 0x000fc00000000000 */
        /* <DEDUP_REMOVED lines=9> */
.L_x_2:


//--------------------- .nv.global.init           --------------------------
	.section	.nv.global.init,"aw",@progbits
.nv.global.init:
	.type		$str,@object
	.size		$str,(.L_0 - $str)
$str:
        /*0000*/ 	.byte	0x48, 0x65, 0x6c, 0x6c, 0x6f, 0x20, 0x74, 0x68, 0x72, 0x65, 0x61, 0x64, 0x2c, 0x20, 0x77, 0x6f
        /*0010*/ 	.byte	0x72, 0x6c, 0x64, 0x20, 0x66, 0x72, 0x6f, 0x6d, 0x20, 0x74, 0x68, 0x65, 0x20, 0x64, 0x65, 0x76
        /*0020*/ 	.byte	0x69, 0x63, 0x65, 0x20, 0x6e, 0x75, 0x6d, 0x62, 0x65, 0x72, 0x20, 0x25, 0x69, 0x20, 0x0a, 0x00
.L_0:


//--------------------- .nv.shared.reserved.0     --------------------------
	.section	.nv.shared.reserved.0,"aw",@nobits
	.weak		__nv_reservedSMEM_offset_0_alias
	.size		__nv_reservedSMEM_offset_0_alias, 0, 64
	.other		__nv_reservedSMEM_offset_0_alias,@"STO_CUDA_RESERVED_SHARED STV_DEFAULT"
__nv_reservedSMEM_offset_0_alias:
	.zero		0
	.zero		64


//--------------------- .nv.constant0._Z5helloPcPi --------------------------
	.section	.nv.constant0._Z5helloPcPi,"a",@progbits
	.sectionflags	@""
	.align	4
.nv.constant0._Z5helloPcPi:
	.zero		912


//--------------------- SYMBOLS --------------------------

	.type		.nv.reservedSmem.offset0,@object
	.size		.nv.reservedSmem.offset0,0x4
	.type		vprintf,@function
